	.headerflags	@"EF_CUDA_TEXMODE_UNIFIED EF_CUDA_64BIT_ADDRESS EF_CUDA_ACCELERATORS EF_CUDA_SM90 EF_CUDA_VIRTUAL_SM(EF_CUDA_SM90)"
	.elftype	@"ET_EXEC"


//--------------------- .nv.info                  --------------------------
	.section	.nv.info,"",@"SHT_CUDA_INFO"
	.align	4


	//----- nvinfo : EIATTR_REGCOUNT
	.align		4
        /*0000*/ 	.byte	0x04, 0x2f
        /*0002*/ 	.short	(.L_3 - .L_2)
	.align		4
.L_2:
        /*0004*/ 	.word	index@(triton_poi_fused__native_batch_norm_legit_no_training_add_relu_21)
        /*0008*/ 	.word	0x00000026


	//----- nvinfo : EIATTR_MIN_STACK_SIZE
	.align		4
.L_3:
        /*000c*/ 	.byte	0x04, 0x12
        /*000e*/ 	.short	(.L_5 - .L_4)
	.align		4
.L_4:
        /*0010*/ 	.word	index@(triton_poi_fused__native_batch_norm_legit_no_training_add_relu_21)
        /*0014*/ 	.word	0x00000000


	//----- nvinfo : EIATTR_FRAME_SIZE
	.align		4
.L_5:
        /*0018*/ 	.byte	0x04, 0x11
        /*001a*/ 	.short	(.L_7 - .L_6)
	.align		4
.L_6:
        /*001c*/ 	.word	index@(triton_poi_fused__native_batch_norm_legit_no_training_add_relu_21)
        /*0020*/ 	.word	0x00000000


	//----- nvinfo : EIATTR_MIN_STACK_SIZE
	.align		4
.L_7:
        /*0024*/ 	.byte	0x04, 0x12
        /*0026*/ 	.short	(.L_9 - .L_8)
	.align		4
.L_8:
        /*0028*/ 	.word	index@(triton_poi_fused__native_batch_norm_legit_no_training_add_relu_21)
        /*002c*/ 	.word	0x00000000
.L_9:


//--------------------- .nv.info.triton_poi_fused__native_batch_norm_legit_no_training_add_relu_21 --------------------------
	.section	.nv.info.triton_poi_fused__native_batch_norm_legit_no_training_add_relu_21,"",@"SHT_CUDA_INFO"
	.sectionflags	@""
	.align	4


	//----- nvinfo : EIATTR_CUDA_API_VERSION
	.align		4
        /*0000*/ 	.byte	0x04, 0x37
        /*0002*/ 	.short	(.L_11 - .L_10)
.L_10:
        /*0004*/ 	.word	0x0000007c


	//----- nvinfo : EIATTR_KPARAM_INFO
	.align		4
.L_11:
        /*0008*/ 	.byte	0x04, 0x17
        /*000a*/ 	.short	(.L_13 - .L_12)
.L_12:
        /*000c*/ 	.word	0x00000000
        /*0010*/ 	.short	0x0008
        /*0012*/ 	.short	0x003c
        /*0014*/ 	.byte	0x00, 0xf0, 0x11, 0x00


	//----- nvinfo : EIATTR_KPARAM_INFO
	.align		4
.L_13:
        /*0018*/ 	.byte	0x04, 0x17
        /*001a*/ 	.short	(.L_15 - .L_14)
.L_14:
        /*001c*/ 	.word	0x00000000
        /*0020*/ 	.short	0x0007
        /*0022*/ 	.short	0x0038
        /*0024*/ 	.byte	0x00, 0xf0, 0x11, 0x00


	//----- nvinfo : EIATTR_KPARAM_INFO
	.align		4
.L_15:
        /*0028*/ 	.byte	0x04, 0x17
        /*002a*/ 	.short	(.L_17 - .L_16)
.L_16:
        /*002c*/ 	.word	0x00000000
        /*0030*/ 	.short	0x0006
        /*0032*/ 	.short	0x0030
        /*0034*/ 	.byte	0x00, 0xf4, 0x21, 0x00


	//----- nvinfo : EIATTR_KPARAM_INFO
	.align		4
.L_17:
        /*0038*/ 	.byte	0x04, 0x17
        /*003a*/ 	.short	(.L_19 - .L_18)
.L_18:
        /*003c*/ 	.word	0x00000000
        /*0040*/ 	.short	0x0005
        /*0042*/ 	.short	0x0028
        /*0044*/ 	.byte	0x00, 0xf4, 0x21, 0x00


	//----- nvinfo : EIATTR_KPARAM_INFO
	.align		4
.L_19:
        /*0048*/ 	.byte	0x04, 0x17
        /*004a*/ 	.short	(.L_21 - .L_20)
.L_20:
        /*004c*/ 	.word	0x00000000
        /*0050*/ 	.short	0x0004
        /*0052*/ 	.short	0x0020
        /*0054*/ 	.byte	0x00, 0xf4, 0x21, 0x00


	//----- nvinfo : EIATTR_KPARAM_INFO
	.align		4
.L_21:
        /*0058*/ 	.byte	0x04, 0x17
        /*005a*/ 	.short	(.L_23 - .L_22)
.L_22:
        /*005c*/ 	.word	0x00000000
        /*0060*/ 	.short	0x0003
        /*0062*/ 	.short	0x0018
        /*0064*/ 	.byte	0x00, 0xf4, 0x21, 0x00


	//----- nvinfo : EIATTR_KPARAM_INFO
	.align		4
.L_23:
        /*0068*/ 	.byte	0x04, 0x17
        /*006a*/ 	.short	(.L_25 - .L_24)
.L_24:
        /*006c*/ 	.word	0x00000000
        /*0070*/ 	.short	0x0002
        /*0072*/ 	.short	0x0010
        /*0074*/ 	.byte	0x00, 0xf4, 0x21, 0x00


	//----- nvinfo : EIATTR_KPARAM_INFO
	.align		4
.L_25:
        /*0078*/ 	.byte	0x04, 0x17
        /*007a*/ 	.short	(.L_27 - .L_26)
.L_26:
        /*007c*/ 	.word	0x00000000
        /*0080*/ 	.short	0x0001
        /*0082*/ 	.short	0x0008
        /*0084*/ 	.byte	0x00, 0xf4, 0x21, 0x00


	//----- nvinfo : EIATTR_KPARAM_INFO
	.align		4
.L_27:
        /*0088*/ 	.byte	0x04, 0x17
        /*008a*/ 	.short	(.L_29 - .L_28)
.L_28:
        /*008c*/ 	.word	0x00000000
        /*0090*/ 	.short	0x0000
        /*0092*/ 	.short	0x0000
        /*0094*/ 	.byte	0x00, 0xf4, 0x21, 0x00


	//----- nvinfo : EIATTR_SPARSE_MMA_MASK
	.align		4
.L_29:
        /*0098*/ 	.byte	0x03, 0x50
        /*009a*/ 	.short	0x0000


	//----- nvinfo : EIATTR_MAXREG_COUNT
	.align		4
        /*009c*/ 	.byte	0x03, 0x1b
        /*009e*/ 	.short	0x00ff


	//----- nvinfo : EIATTR_EXIT_INSTR_OFFSETS
	.align		4
        /*00a0*/ 	.byte	0x04, 0x1c
        /*00a2*/ 	.short	(.L_31 - .L_30)


	//   ....[0]....
.L_30:
        /*00a4*/ 	.word	0x00000c90


	//   ....[1]....
        /*00a8*/ 	.word	0x00000ce0


	//----- nvinfo : EIATTR_REQNTID
	.align		4
.L_31:
        /*00ac*/ 	.byte	0x04, 0x10
        /*00ae*/ 	.short	(.L_33 - .L_32)
.L_32:
        /*00b0*/ 	.word	0x00000080
        /*00b4*/ 	.word	0x00000001
        /*00b8*/ 	.word	0x00000001


	//----- nvinfo : EIATTR_CBANK_PARAM_SIZE
	.align		4
.L_33:
        /*00bc*/ 	.byte	0x03, 0x19
        /*00be*/ 	.short	0x0040


	//----- nvinfo : EIATTR_PARAM_CBANK
	.align		4
        /*00c0*/ 	.byte	0x04, 0x0a
        /*00c2*/ 	.short	(.L_35 - .L_34)
	.align		4
.L_34:
        /*00c4*/ 	.word	index@(.nv.constant0.triton_poi_fused__native_batch_norm_legit_no_training_add_relu_21)
        /*00c8*/ 	.short	0x0210
        /*00ca*/ 	.short	0x0040


	//----- nvinfo : EIATTR_SW_WAR
	.align		4
.L_35:
        /*00cc*/ 	.byte	0x04, 0x36
        /*00ce*/ 	.short	(.L_37 - .L_36)
.L_36:
        /*00d0*/ 	.word	0x00000008
.L_37:


//--------------------- .nv.callgraph             --------------------------
	.section	.nv.callgraph,"",@"SHT_CUDA_CALLGRAPH"
	.align	4
	.sectionentsize	8
	.align		4
        /*0000*/ 	.word	0x00000000
	.align		4
        /*0004*/ 	.word	0xffffffff
	.align		4
        /*0008*/ 	.word	0x00000000
	.align		4
        /*000c*/ 	.word	0xfffffffe
	.align		4
        /*0010*/ 	.word	0x00000000
	.align		4
        /*0014*/ 	.word	0xfffffffd
	.align		4
        /*0018*/ 	.word	0x00000000
	.align		4
        /*001c*/ 	.word	0xfffffffc


//--------------------- .nv.constant4             --------------------------
	.section	.nv.constant4,"a",@progbits
	.align	8
	.align		8
.nv.constant4:
        /*0000*/ 	.dword	_$_str
	.align		8
        /*0008*/ 	.dword	_$_str_$_2


//--------------------- .text.triton_poi_fused__native_batch_norm_legit_no_training_add_relu_21 --------------------------
	.section	.text.triton_poi_fused__native_batch_norm_legit_no_training_add_relu_21,"ax",@progbits
	.sectionflags	@"SHF_BARRIERS=1"
	.align	128
        .global         triton_poi_fused__native_batch_norm_legit_no_training_add_relu_21
        .type           triton_poi_fused__native_batch_norm_legit_no_training_add_relu_21,@function
        .size           triton_poi_fused__native_batch_norm_legit_no_training_add_relu_21,(.L_x_1 - triton_poi_fused__native_batch_norm_legit_no_training_add_relu_21)
        .other          triton_poi_fused__native_batch_norm_legit_no_training_add_relu_21,@"STO_CUDA_ENTRY STV_DEFAULT"
triton_poi_fused__native_batch_norm_legit_no_training_add_relu_21:
.text.triton_poi_fused__native_batch_norm_legit_no_training_add_relu_21:
[----:B------:R-:W0:Y:S01]  /*0000*/  LDC R1, c[0x0][0x28] ;  /* 0x00000a00ff017b82 */ /* 0x000e220000000800 */
[----:B------:R-:W1:Y:S07]  /*0010*/  S2R R0, SR_CTAID.X ;  /* 0x0000000000007919 */ /* 0x000e6e0000002500 */
[----:B------:R-:W2:Y:S01]  /*0020*/  LDC.64 R14, c[0x0][0x210] ;  /* 0x00008400ff0e7b82 */ /* 0x000ea20000000a00 */
[----:B------:R-:W-:Y:S02]  /*0030*/  CS2R R28, SRZ ;  /* 0x00000000001c7805 */ /* 0x000fe4000001ff00 */
[----:B------:R-:W-:Y:S01]  /*0040*/  CS2R R30, SRZ ;  /* 0x00000000001e7805 */ /* 0x000fe2000001ff00 */
[----:B------:R-:W3:Y:S01]  /*0050*/  S2R R4, SR_TID.X ;  /* 0x0000000000047919 */ /* 0x000ee20000002100 */
[----:B------:R-:W-:Y:S01]  /*0060*/  ULDC.64 UR6, c[0x0][0x208] ;  /* 0x0000820000067ab9 */ /* 0x000fe20000000a00 */
[----:B------:R-:W4:Y:S02]  /*0070*/  S2R R2, SR_CTAID.Y ;  /* 0x0000000000027919 */ /* 0x000f240000002600 */
[----:B------:R-:W5:Y:S08]  /*0080*/  LDC.64 R12, c[0x0][0x218] ;  /* 0x00008600ff0c7b82 */ /* 0x000f700000000a00 */
[----:B------:R-:W5:Y:S01]  /*0090*/  LDC.64 R18, c[0x0][0x220] ;  /* 0x00008800ff127b82 */ /* 0x000f620000000a00 */
[----:B-1----:R-:W-:-:S02]  /*00a0*/  IMAD.SHL.U32 R0, R0, 0x20, RZ ;  /* 0x0000002000007824 */ /* 0x002fc400078e00ff */
[----:B---3--:R-:W-:Y:S01]  /*00b0*/  IMAD.SHL.U32 R3, R4, 0x4, RZ ;  /* 0x0000000404037824 */ /* 0x008fe200078e00ff */
[----:B------:R-:W-:Y:S01]  /*00c0*/  SHF.R.U32.HI R33, RZ, 0x3, R4 ;  /* 0x00000003ff217819 */ /* 0x000fe20000011604 */
[----:B----4-:R-:W-:-:S03]  /*00d0*/  IMAD.SHL.U32 R2, R2, 0x20, RZ ;  /* 0x0000002002027824 */ /* 0x010fc600078e00ff */
[----:B------:R-:W-:Y:S02]  /*00e0*/  LOP3.LUT R16, R0, 0x1c, R3, 0xf8, !PT ;  /* 0x0000001c00107812 */ /* 0x000fe400078ef803 */
[----:B------:R-:W-:Y:S02]  /*00f0*/  SGXT.U32 R33, R33, 0x4 ;  /* 0x000000042121781a */ /* 0x000fe40000000000 */
[----:B------:R-:W-:Y:S02]  /*0100*/  ISETP.GE.AND P2, PT, R16, 0x100, PT ;  /* 0x000001001000780c */ /* 0x000fe40003f46270 */
[----:B------:R-:W-:Y:S02]  /*0110*/  LOP3.LUT R25, R2, R33, RZ, 0xfc, !PT ;  /* 0x0000002102197212 */ /* 0x000fe400078efcff */
[----:B------:R-:W-:Y:S02]  /*0120*/  LOP3.LUT R9, R2, 0x10, R33, 0xfe, !PT ;  /* 0x0000001002097812 */ /* 0x000fe400078efe21 */
[C---:B------:R-:W-:Y:S01]  /*0130*/  ISETP.LT.AND P1, PT, R25.reuse, 0x40, !P2 ;  /* 0x000000401900780c */ /* 0x040fe20005721270 */
[----:B------:R-:W-:-:S02]  /*0140*/  IMAD R25, R25, 0x100, R16 ;  /* 0x0000010019197824 */ /* 0x000fc400078e0210 */
[----:B------:R-:W-:Y:S02]  /*0150*/  IMAD R24, R9, 0x100, R16 ;  /* 0x0000010009187824 */ /* 0x000fe400078e0210 */
[----:B--2---:R-:W-:-:S04]  /*0160*/  IMAD.WIDE R22, R25, 0x4, R14 ;  /* 0x0000000419167825 */ /* 0x004fc800078e020e */
[----:B-----5:R-:W-:Y:S01]  /*0170*/  IMAD.WIDE R20, R16, 0x4, R12 ;  /* 0x0000000410147825 */ /* 0x020fe200078e020c */
[----:B------:R-:W-:-:S03]  /*0180*/  CS2R R12, SRZ ;  /* 0x00000000000c7805 */ /* 0x000fc6000001ff00 */
[----:B------:R1:W2:Y:S01]  /*0190*/  @P1 LDG.E.EL.128 R28, desc[UR6][R22.64] ;  /* 0x00000006161c1981 */ /* 0x0002a2000c2e1d00 */
[----:B0-----:R-:W-:Y:S01]  /*01a0*/  IMAD.WIDE R18, R16, 0x4, R18 ;  /* 0x0000000410127825 */ /* 0x001fe200078e0212 */
[----:B------:R-:W-:Y:S02]  /*01b0*/  ISETP.LT.AND P0, PT, R9, 0x40, !P2 ;  /* 0x000000400900780c */ /* 0x000fe40005701270 */
[----:B------:R-:W-:Y:S02]  /*01c0*/  CS2R R4, SRZ ;  /* 0x0000000000047805 */ /* 0x000fe4000001ff00 */
[----:B------:R-:W-:Y:S02]  /*01d0*/  CS2R R6, SRZ ;  /* 0x0000000000067805 */ /* 0x000fe4000001ff00 */
[----:B------:R-:W-:Y:S02]  /*01e0*/  CS2R R8, SRZ ;  /* 0x0000000000087805 */ /* 0x000fe4000001ff00 */
[----:B------:R-:W-:Y:S01]  /*01f0*/  CS2R R10, SRZ ;  /* 0x00000000000a7805 */ /* 0x000fe2000001ff00 */
[----:B-1----:R-:W-:Y:S01]  /*0200*/  IMAD.WIDE R22, R24, 0x4, R14 ;  /* 0x0000000418167825 */ /* 0x002fe200078e020e */
[----:B------:R-:W-:-:S04]  /*0210*/  CS2R R14, SRZ ;  /* 0x00000000000e7805 */ /* 0x000fc8000001ff00 */
[----:B------:R-:W3:Y:S04]  /*0220*/  @!P2 LDG.E.EL.128 R8, desc[UR6][R20.64] ;  /* 0x000000061408a981 */ /* 0x000ee8000c2e1d00 */
[----:B------:R0:W3:Y:S04]  /*0230*/  @P0 LDG.E.EL.128 R4, desc[UR6][R22.64] ;  /* 0x0000000616040981 */ /* 0x0000e8000c2e1d00 */
[----:B------:R-:W4:Y:S02]  /*0240*/  @!P2 LDG.E.EL.128 R12, desc[UR6][R18.64] ;  /* 0x00000006120ca981 */ /* 0x000f24000c2e1d00 */
[----:B----4-:R-:W-:Y:S01]  /*0250*/  FADD R26, R13, 9.9999997473787516356e-06 ;  /* 0x3727c5ac0d1a7421 */ /* 0x010fe20000000000 */
[----:B------:R-:W-:-:S03]  /*0260*/  FADD R12, R12, 9.9999997473787516356e-06 ;  /* 0x3727c5ac0c0c7421 */ /* 0x000fc60000000000 */
[----:B0-----:R0:W1:Y:S08]  /*0270*/  MUFU.SQRT R23, R26 ;  /* 0x0000001a00177308 */ /* 0x0010700000002000 */
[----:B------:R-:W4:Y:S01]  /*0280*/  MUFU.SQRT R17, R12 ;  /* 0x0000000c00117308 */ /* 0x000f220000002000 */
[----:B------:R-:W-:Y:S01]  /*0290*/  FADD R15, R15, 9.9999997473787516356e-06 ;  /* 0x3727c5ac0f0f7421 */ /* 0x000fe20000000000 */
[----:B------:R-:W-:Y:S01]  /*02a0*/  FADD R14, R14, 9.9999997473787516356e-06 ;  /* 0x3727c5ac0e0e7421 */ /* 0x000fe20000000000 */
[----:B------:R-:W-:Y:S01]  /*02b0*/  IMAD.MOV.U32 R13, RZ, RZ, 0x3e800000 ;  /* 0x3e800000ff0d7424 */ /* 0x000fe200078e00ff */
[----:B0-----:R-:W0:Y:S01]  /*02c0*/  LDC.64 R26, c[0x0][0x230] ;  /* 0x00008c00ff1a7b82 */ /* 0x001e220000000a00 */
[----:B-1----:R-:W-:-:S03]  /*02d0*/  FSETP.GT.AND P3, PT, R23, 8.50705917302346158658e+37, PT ;  /* 0x7e8000001700780b */ /* 0x002fc60003f64000 */
[----:B------:R-:W1:Y:S01]  /*02e0*/  MUFU.SQRT R18, R15 ;  /* 0x0000000f00127308 */ /* 0x000e620000002000 */
[----:B------:R-:W-:Y:S02]  /*02f0*/  FSETP.GEU.AND P4, PT, R23, 1.175494350822287508e-38, PT ;  /* 0x008000001700780b */ /* 0x000fe40003f8e000 */
[----:B----4-:R-:W-:-:S05]  /*0300*/  FSETP.GT.AND P5, PT, R17, 8.50705917302346158658e+37, PT ;  /* 0x7e8000001100780b */ /* 0x010fca0003fa4000 */
[----:B------:R4:W5:Y:S01]  /*0310*/  MUFU.SQRT R21, R14 ;  /* 0x0000000e00157308 */ /* 0x0009620000002000 */
[----:B------:R-:W-:Y:S02]  /*0320*/  FSETP.GEU.AND P6, PT, R17, 1.175494350822287508e-38, PT ;  /* 0x008000001100780b */ /* 0x000fe40003fce000 */
[----:B------:R-:W-:Y:S01]  /*0330*/  FSEL R19, R13, 1, P5 ;  /* 0x3f8000000d137808 */ /* 0x000fe20002800000 */
[----:B------:R-:W-:Y:S01]  /*0340*/  @P3 FMUL R23, R23, 0.25 ;  /* 0x3e80000017173820 */ /* 0x000fe20000400000 */
[----:B----4-:R-:W-:Y:S02]  /*0350*/  FSEL R14, R13, 1, P3 ;  /* 0x3f8000000d0e7808 */ /* 0x010fe40001800000 */
[----:B-1----:R-:W-:Y:S01]  /*0360*/  FSETP.GT.AND P3, PT, R18, 8.50705917302346158658e+37, PT ;  /* 0x7e8000001200780b */ /* 0x002fe20003f64000 */
[----:B------:R-:W-:Y:S01]  /*0370*/  @P5 FMUL R17, R17, 0.25 ;  /* 0x3e80000011115820 */ /* 0x000fe20000400000 */
[----:B------:R-:W-:Y:S01]  /*0380*/  @!P4 FMUL R23, R23, 16777216 ;  /* 0x4b8000001717c820 */ /* 0x000fe20000400000 */
[----:B-----5:R-:W-:Y:S01]  /*0390*/  FSETP.GT.AND P5, PT, R21, 8.50705917302346158658e+37, PT ;  /* 0x7e8000001500780b */ /* 0x020fe20003fa4000 */
[----:B------:R-:W-:-:S03]  /*03a0*/  @!P4 FMUL R14, R14, 16777216 ;  /* 0x4b8000000e0ec820 */ /* 0x000fc60000400000 */
[----:B------:R-:W-:Y:S01]  /*03b0*/  @!P6 FMUL R17, R17, 16777216 ;  /* 0x4b8000001111e820 */ /* 0x000fe20000400000 */
[----:B------:R-:W-:Y:S01]  /*03c0*/  @!P6 FMUL R19, R19, 16777216 ;  /* 0x4b8000001313e820 */ /* 0x000fe20000400000 */
[C---:B------:R-:W-:Y:S02]  /*03d0*/  FSETP.GEU.AND P4, PT, R18.reuse, 1.175494350822287508e-38, PT ;  /* 0x008000001200780b */ /* 0x040fe40003f8e000 */
[C---:B------:R-:W-:Y:S02]  /*03e0*/  FSETP.GEU.AND P6, PT, R21.reuse, 1.175494350822287508e-38, PT ;  /* 0x008000001500780b */ /* 0x040fe40003fce000 */
[----:B------:R-:W-:Y:S01]  /*03f0*/  @P3 FMUL R18, R18, 0.25 ;  /* 0x3e80000012123820 */ /* 0x000fe20000400000 */
[----:B------:R1:W-:Y:S02]  /*0400*/  MUFU.RCP R20, R17 ;  /* 0x0000001100147308 */ /* 0x0003e40000001000 */
[----:B------:R-:W-:Y:S01]  /*0410*/  @P5 FMUL R21, R21, 0.25 ;  /* 0x3e80000015155820 */ /* 0x000fe20000400000 */
[----:B---3--:R-:W-:-:S05]  /*0420*/  FADD R12, -R11, R7 ;  /* 0x000000070b0c7221 */ /* 0x008fca0000000100 */
[----:B------:R-:W-:Y:S02]  /*0430*/  @!P4 FMUL R18, R18, 16777216 ;  /* 0x4b8000001212c820 */ /* 0x000fe40000400000 */
[----:B------:R-:W-:Y:S01]  /*0440*/  @!P6 FMUL R21, R21, 16777216 ;  /* 0x4b8000001515e820 */ /* 0x000fe20000400000 */
[C---:B-1----:R-:W-:Y:S02]  /*0450*/  FADD R17, -R10.reuse, R6 ;  /* 0x000000060a117221 */ /* 0x042fe40000000100 */
[----:B------:R-:W1:Y:S01]  /*0460*/  LDC.64 R6, c[0x0][0x228] ;  /* 0x00008a00ff067b82 */ /* 0x000e620000000a00 */
[----:B--2---:R-:W-:Y:S01]  /*0470*/  FADD R31, -R11, R31 ;  /* 0x0000001f0b1f7221 */ /* 0x004fe20000000100 */
[----:B------:R-:W-:Y:S01]  /*0480*/  MUFU.RCP R18, R18 ;  /* 0x0000001200127308 */ /* 0x000fe20000001000 */
[----:B------:R-:W-:Y:S01]  /*0490*/  FADD R30, -R10, R30 ;  /* 0x0000001e0a1e7221 */ /* 0x000fe20000000100 */
[----:B------:R-:W-:-:S06]  /*04a0*/  FSEL R10, R13, 1, P5 ;  /* 0x3f8000000d0a7808 */ /* 0x000fcc0002800000 */
[----:B------:R-:W2:Y:S01]  /*04b0*/  MUFU.RCP R11, R21 ;  /* 0x00000015000b7308 */ /* 0x000ea20000001000 */
[----:B------:R-:W-:-:S07]  /*04c0*/  FSEL R13, R13, 1, P3 ;  /* 0x3f8000000d0d7808 */ /* 0x000fce0001800000 */
[----:B------:R-:W3:Y:S01]  /*04d0*/  MUFU.RCP R15, R23 ;  /* 0x00000017000f7308 */ /* 0x000ee20000001000 */
[----:B------:R-:W-:Y:S01]  /*04e0*/  @!P6 FMUL R10, R10, 16777216 ;  /* 0x4b8000000a0ae820 */ /* 0x000fe20000400000 */
[----:B------:R-:W-:Y:S01]  /*04f0*/  @!P4 FMUL R13, R13, 16777216 ;  /* 0x4b8000000d0dc820 */ /* 0x000fe20000400000 */
[C---:B------:R-:W-:Y:S01]  /*0500*/  FADD R22, -R9.reuse, R5 ;  /* 0x0000000509167221 */ /* 0x040fe20000000100 */
[----:B------:R-:W-:Y:S01]  /*0510*/  FADD R29, -R9, R29 ;  /* 0x0000001d091d7221 */ /* 0x000fe20000000100 */
[----:B--2---:R-:W-:Y:S01]  /*0520*/  FMUL R9, R11, R10 ;  /* 0x0000000a0b097220 */ /* 0x004fe20000400000 */
[----:B------:R-:W-:Y:S01]  /*0530*/  FMUL R10, R18, R13 ;  /* 0x0000000d120a7220 */ /* 0x000fe20000400000 */
[----:B------:R-:W-:Y:S02]  /*0540*/  FMUL R5, R20, R19 ;  /* 0x0000001314057220 */ /* 0x000fe40000400000 */
[----:B------:R-:W-:Y:S01]  /*0550*/  FMUL R11, R9, R30 ;  /* 0x0000001e090b7220 */ /* 0x000fe20000400000 */
[C---:B------:R-:W-:Y:S01]  /*0560*/  FMUL R30, R10.reuse, R31 ;  /* 0x0000001f0a1e7220 */ /* 0x040fe20000400000 */
[----:B---3--:R-:W-:Y:S01]  /*0570*/  FMUL R15, R15, R14 ;  /* 0x0000000e0f0f7220 */ /* 0x008fe20000400000 */
[----:B------:R-:W-:Y:S01]  /*0580*/  FMUL R9, R9, R17 ;  /* 0x0000001109097220 */ /* 0x000fe20000400000 */
[----:B------:R-:W-:Y:S01]  /*0590*/  FMUL R10, R10, R12 ;  /* 0x0000000c0a0a7220 */ /* 0x000fe20000400000 */
[----:B-1----:R-:W-:-:S04]  /*05a0*/  IMAD.WIDE R34, R16, 0x4, R6 ;  /* 0x0000000410227825 */ /* 0x002fc800078e0206 */
[C---:B------:R-:W-:Y:S01]  /*05b0*/  FMUL R20, R15.reuse, R29 ;  /* 0x0000001d0f147220 */ /* 0x040fe20000400000 */
[----:B------:R-:W-:Y:S01]  /*05c0*/  FMUL R22, R15, R22 ;  /* 0x000000160f167220 */ /* 0x000fe20000400000 */
[----:B------:R-:W-:Y:S01]  /*05d0*/  CS2R R12, SRZ ;  /* 0x00000000000c7805 */ /* 0x000fe2000001ff00 */
[----:B0-----:R-:W-:Y:S01]  /*05e0*/  IMAD.WIDE R26, R16, 0x4, R26 ;  /* 0x00000004101a7825 */ /* 0x001fe200078e021a */
[----:B------:R-:W-:Y:S02]  /*05f0*/  CS2R R14, SRZ ;  /* 0x00000000000e7805 */ /* 0x000fe4000001ff00 */
[----:B------:R-:W-:Y:S02]  /*0600*/  CS2R R16, SRZ ;  /* 0x0000000000107805 */ /* 0x000fe4000001ff00 */
[----:B------:R-:W-:Y:S01]  /*0610*/  CS2R R18, SRZ ;  /* 0x0000000000127805 */ /* 0x000fe2000001ff00 */
[----:B------:R-:W0:Y:S01]  /*0620*/  LDC.64 R6, c[0x0][0x238] ;  /* 0x00008e00ff067b82 */ /* 0x000e220000000a00 */
[----:B------:R-:W2:Y:S04]  /*0630*/  @!P2 LDG.E.EL.128 R12, desc[UR6][R34.64] ;  /* 0x00000006220ca981 */ /* 0x000ea8000c2e1d00 */
[----:B------:R1:W2:Y:S02]  /*0640*/  @!P2 LDG.E.EL.128 R16, desc[UR6][R26.64] ;  /* 0x000000061a10a981 */ /* 0x0002a4000c2e1d00 */
[----:B-1----:R-:W-:Y:S01]  /*0650*/  CS2R R26, SRZ ;  /* 0x00000000001a7805 */ /* 0x002fe2000001ff00 */
[----:B0-----:R-:W-:-:S04]  /*0660*/  IMAD.WIDE R34, R25, 0x4, R6 ;  /* 0x0000000419227825 */ /* 0x001fc800078e0206 */
[----:B------:R-:W-:Y:S01]  /*0670*/  IMAD.WIDE R6, R24, 0x4, R6 ;  /* 0x0000000418067825 */ /* 0x000fe200078e0206 */
[----:B------:R-:W-:-:S06]  /*0680*/  CS2R R24, SRZ ;  /* 0x0000000000187805 */ /* 0x000fcc000001ff00 */
[----:B------:R0:W3:Y:S01]  /*0690*/  @P0 LDG.E.EL.128 R24, desc[UR6][R6.64] ;  /* 0x0000000606180981 */ /* 0x0000e2000c2e1d00 */
[-CC-:B--2---:R-:W-:Y:S01]  /*06a0*/  FFMA R9, R9, R14.reuse, R18.reuse ;  /* 0x0000000e09097223 */ /* 0x184fe20000000012 */
[----:B------:R-:W-:Y:S01]  /*06b0*/  FFMA R11, R11, R14, R18 ;  /* 0x0000000e0b0b7223 */ /* 0x000fe20000000012 */
[-CC-:B------:R-:W-:Y:S01]  /*06c0*/  FFMA R14, R22, R13.reuse, R17.reuse ;  /* 0x0000000d160e7223 */ /* 0x180fe20000000011 */
[----:B------:R-:W-:Y:S01]  /*06d0*/  FFMA R18, R20, R13, R17 ;  /* 0x0000000d14127223 */ /* 0x000fe20000000011 */
[----:B------:R-:W-:Y:S02]  /*06e0*/  CS2R R20, SRZ ;  /* 0x0000000000147805 */ /* 0x000fe4000001ff00 */
[----:B------:R-:W-:-:S06]  /*06f0*/  CS2R R22, SRZ ;  /* 0x0000000000167805 */ /* 0x000fcc000001ff00 */
[----:B------:R-:W2:Y:S01]  /*0700*/  @P1 LDG.E.EL.128 R20, desc[UR6][R34.64] ;  /* 0x0000000622141981 */ /* 0x000ea2000c2e1d00 */
[----:B------:R-:W1:Y:S01]  /*0710*/  S2R R13, SR_TID.X ;  /* 0x00000000000d7919 */ /* 0x000e620000002100 */
[----:B------:R-:W4:Y:S01]  /*0720*/  S2UR UR5, SR_CgaCtaId ;  /* 0x00000000000579c3 */ /* 0x000f220000008800 */
[----:B------:R-:W-:Y:S01]  /*0730*/  FADD R28, -R8, R28 ;  /* 0x0000001c081c7221 */ /* 0x000fe20000000100 */
[-CC-:B------:R-:W-:Y:S01]  /*0740*/  FFMA R10, R10, R15.reuse, R19.reuse ;  /* 0x0000000f0a0a7223 */ /* 0x180fe20000000013 */
[----:B------:R-:W-:Y:S01]  /*0750*/  FFMA R30, R30, R15, R19 ;  /* 0x0000000f1e1e7223 */ /* 0x000fe20000000013 */
[----:B------:R-:W-:Y:S01]  /*0760*/  FADD R4, -R8, R4 ;  /* 0x0000000408047221 */ /* 0x000fe20000000100 */
[----:B------:R-:W-:Y:S01]  /*0770*/  FMUL R15, R5, R28 ;  /* 0x0000001c050f7220 */ /* 0x000fe20000400000 */
[----:B------:R-:W-:-:S03]  /*0780*/  UMOV UR4, 0x400 ;  /* 0x0000040000047882 */ /* 0x000fc60000000000 */
[----:B------:R-:W-:Y:S01]  /*0790*/  FFMA R15, R15, R12, R16 ;  /* 0x0000000c0f0f7223 */ /* 0x000fe20000000010 */
[----:B------:R-:W-:-:S04]  /*07a0*/  FMUL R5, R5, R4 ;  /* 0x0000000405057220 */ /* 0x000fc80000400000 */
[----:B------:R-:W-:Y:S01]  /*07b0*/  FFMA R5, R5, R12, R16 ;  /* 0x0000000c05057223 */ /* 0x000fe20000000010 */
[----:B----4-:R-:W-:Y:S01]  /*07c0*/  UPRMT UR4, UR5, 0x654, UR4 ;  /* 0x0000065405047896 */ /* 0x010fe20008000004 */
[----:B-1----:R-:W-:-:S05]  /*07d0*/  IMAD.SHL.U32 R8, R13, 0x80, RZ ;  /* 0x000000800d087824 */ /* 0x002fca00078e00ff */
[----:B------:R-:W-:-:S04]  /*07e0*/  LOP3.LUT R8, R8, 0x380, RZ, 0xc0, !PT ;  /* 0x0000038008087812 */ /* 0x000fc800078ec0ff */
[C---:B0-----:R-:W-:Y:S02]  /*07f0*/  LOP3.LUT R6, R8.reuse, 0x20, RZ, 0xfc, !PT ;  /* 0x0000002008067812 */ /* 0x041fe400078efcff */
[C---:B------:R-:W-:Y:S02]  /*0800*/  LOP3.LUT R7, R8.reuse, 0x40, RZ, 0xfc, !PT ;  /* 0x0000004008077812 */ /* 0x040fe400078efcff */
[----:B------:R-:W-:Y:S02]  /*0810*/  LOP3.LUT R17, R8, R33, RZ, 0xfc, !PT ;  /* 0x0000002108117212 */ /* 0x000fe400078efcff */
[----:B------:R-:W-:Y:S02]  /*0820*/  LEA.HI R6, R6, UR4, RZ, 0x1f ;  /* 0x0000000406067c11 */ /* 0x000fe4000f8ff8ff */
[----:B------:R-:W-:Y:S01]  /*0830*/  LEA.HI R28, R7, UR4, RZ, 0x1f ;  /* 0x00000004071c7c11 */ /* 0x000fe2000f8ff8ff */
[----:B------:R-:W-:-:S05]  /*0840*/  IMAD.SHL.U32 R13, R13, 0x2, RZ ;  /* 0x000000020d0d7824 */ /* 0x000fca00078e00ff */
[----:B------:R-:W-:Y:S02]  /*0850*/  LOP3.LUT R13, R13, 0xf0, RZ, 0xc0, !PT ;  /* 0x000000f00d0d7812 */ /* 0x000fe400078ec0ff */
[C---:B--2---:R-:W-:Y:S01]  /*0860*/  FSETP.GEU.AND P3, PT, R15.reuse, -R20, PT ;  /* 0x800000140f00720b */ /* 0x044fe20003f6e000 */
[----:B------:R-:W-:Y:S01]  /*0870*/  FADD R20, R15, R20 ;  /* 0x000000140f147221 */ /* 0x000fe20000000000 */
[C---:B------:R-:W-:Y:S01]  /*0880*/  FSETP.GEU.AND P2, PT, R18.reuse, -R21, PT ;  /* 0x800000151200720b */ /* 0x040fe20003f4e000 */
[----:B------:R-:W-:Y:S01]  /*0890*/  FADD R18, R18, R21 ;  /* 0x0000001512127221 */ /* 0x000fe20000000000 */
[C---:B------:R-:W-:Y:S01]  /*08a0*/  FSETP.GEU.AND P1, PT, R11.reuse, -R22, PT ;  /* 0x800000160b00720b */ /* 0x040fe20003f2e000 */
[----:B------:R-:W-:Y:S01]  /*08b0*/  FADD R22, R11, R22 ;  /* 0x000000160b167221 */ /* 0x000fe20000000000 */
[----:B------:R-:W-:Y:S02]  /*08c0*/  LOP3.LUT R11, R8, 0x60, RZ, 0xfc, !PT ;  /* 0x00000060080b7812 */ /* 0x000fe400078efcff */
[C---:B------:R-:W-:Y:S01]  /*08d0*/  FSETP.GEU.AND P0, PT, R30.reuse, -R23, PT ;  /* 0x800000171e00720b */ /* 0x040fe20003f0e000 */
[----:B------:R-:W-:Y:S01]  /*08e0*/  FADD R23, R30, R23 ;  /* 0x000000171e177221 */ /* 0x000fe20000000000 */
[----:B------:R-:W-:-:S02]  /*08f0*/  LEA.HI R8, R8, UR4, RZ, 0x1f ;  /* 0x0000000408087c11 */ /* 0x000fc4000f8ff8ff */
[----:B------:R-:W-:Y:S02]  /*0900*/  FSEL R20, R20, RZ, P3 ;  /* 0x000000ff14147208 */ /* 0x000fe40001800000 */
[----:B------:R-:W-:Y:S02]  /*0910*/  LEA.HI R32, R11, UR4, RZ, 0x1f ;  /* 0x000000040b207c11 */ /* 0x000fe4000f8ff8ff */
[----:B------:R-:W-:Y:S02]  /*0920*/  FSEL R7, R18, RZ, P2 ;  /* 0x000000ff12077208 */ /* 0x000fe40001000000 */
[C---:B---3--:R-:W-:Y:S01]  /*0930*/  FSETP.GEU.AND P3, PT, R5.reuse, -R24, PT ;  /* 0x800000180500720b */ /* 0x048fe20003f6e000 */
[----:B------:R-:W-:Y:S01]  /*0940*/  FADD R5, R5, R24 ;  /* 0x0000001805057221 */ /* 0x000fe20000000000 */
[----:B------:R-:W-:Y:S01]  /*0950*/  FSEL R22, R22, RZ, P1 ;  /* 0x000000ff16167208 */ /* 0x000fe20000800000 */
[----:B------:R-:W-:Y:S01]  /*0960*/  IMAD R11, R17, 0x4, R8 ;  /* 0x00000004110b7824 */ /* 0x000fe200078e0208 */
[C---:B------:R-:W-:Y:S01]  /*0970*/  FSETP.GEU.AND P2, PT, R14.reuse, -R25, PT ;  /* 0x800000190e00720b */ /* 0x040fe20003f4e000 */
[----:B------:R-:W-:Y:S01]  /*0980*/  FADD R14, R14, R25 ;  /* 0x000000190e0e7221 */ /* 0x000fe20000000000 */
[----:B------:R-:W-:Y:S01]  /*0990*/  FSEL R4, R23, RZ, P0 ;  /* 0x000000ff17047208 */ /* 0x000fe20000000000 */
[----:B------:R-:W-:Y:S01]  /*09a0*/  IMAD R8, R17, 0x4, R6 ;  /* 0x0000000411087824 */ /* 0x000fe200078e0206 */
[C---:B------:R-:W-:Y:S01]  /*09b0*/  FSETP.GEU.AND P1, PT, R9.reuse, -R26, PT ;  /* 0x8000001a0900720b */ /* 0x040fe20003f2e000 */
[----:B------:R-:W-:Y:S01]  /*09c0*/  FADD R26, R9, R26 ;  /* 0x0000001a091a7221 */ /* 0x000fe20000000000 */
[C---:B------:R-:W-:Y:S01]  /*09d0*/  FSETP.GEU.AND P0, PT, R10.reuse, -R27, PT ;  /* 0x8000001b0a00720b */ /* 0x040fe20003f0e000 */
[----:B------:R-:W-:Y:S01]  /*09e0*/  FADD R10, R10, R27 ;  /* 0x0000001b0a0a7221 */ /* 0x000fe20000000000 */
[C---:B------:R-:W-:Y:S01]  /*09f0*/  LEA R15, R17.reuse, R28, 0x2 ;  /* 0x0000001c110f7211 */ /* 0x040fe200078e10ff */
[----:B------:R-:W-:Y:S01]  /*0a00*/  IMAD R17, R17, 0x4, R32 ;  /* 0x0000000411117824 */ /* 0x000fe200078e0220 */
[----:B------:R-:W-:Y:S01]  /*0a10*/  FSEL R12, R5, RZ, P3 ;  /* 0x000000ff050c7208 */ /* 0x000fe20001800000 */
[----:B------:R-:W-:Y:S01]  /*0a20*/  STS [R11], R20 ;  /* 0x000000140b007388 */ /* 0x000fe20000000800 */
[----:B------:R-:W-:-:S02]  /*0a30*/  FSEL R19, R14, RZ, P2 ;  /* 0x000000ff0e137208 */ /* 0x000fc40001000000 */
[----:B------:R-:W-:Y:S01]  /*0a40*/  FSEL R26, R26, RZ, P1 ;  /* 0x000000ff1a1a7208 */ /* 0x000fe20000800000 */
[----:B------:R-:W-:Y:S01]  /*0a50*/  STS [R8+0x80], R7 ;  /* 0x0000800708007388 */ /* 0x000fe20000000800 */
[----:B------:R-:W-:-:S03]  /*0a60*/  FSEL R14, R10, RZ, P0 ;  /* 0x000000ff0a0e7208 */ /* 0x000fc60000000000 */
[----:B------:R-:W-:Y:S04]  /*0a70*/  STS [R15+0x100], R22 ;  /* 0x000100160f007388 */ /* 0x000fe80000000800 */
[----:B------:R0:W-:Y:S04]  /*0a80*/  STS [R17+0x180], R4 ;  /* 0x0001800411007388 */ /* 0x0001e80000000800 */
[----:B------:R1:W-:Y:S04]  /*0a90*/  STS [R11+0x40], R12 ;  /* 0x0000400c0b007388 */ /* 0x0003e80000000800 */
[----:B------:R2:W-:Y:S04]  /*0aa0*/  STS [R8+0xc0], R19 ;  /* 0x0000c01308007388 */ /* 0x0005e80000000800 */
[----:B------:R-:W-:Y:S04]  /*0ab0*/  STS [R15+0x140], R26 ;  /* 0x0001401a0f007388 */ /* 0x000fe80000000800 */
[----:B------:R-:W-:Y:S01]  /*0ac0*/  STS [R17+0x1c0], R14 ;  /* 0x0001c00e11007388 */ /* 0x000fe20000000800 */
[----:B------:R-:W-:Y:S01]  /*0ad0*/  LOP3.LUT R9, R3, 0x1fc, RZ, 0xc0, !PT ;  /* 0x000001fc03097812 */ /* 0x000fe200078ec0ff */
[----:B0-----:R-:W-:-:S04]  /*0ae0*/  VIADD R4, R13, UR4 ;  /* 0x000000040d047c36 */ /* 0x001fc80008000000 */
[----:B------:R-:W-:Y:S01]  /*0af0*/  IMAD R4, R9, 0x4, R4 ;  /* 0x0000000409047824 */ /* 0x000fe200078e0204 */
[----:B------:R-:W-:Y:S01]  /*0b00*/  BAR.SYNC.DEFER_BLOCKING 0x0 ;  /* 0x0000000000007b1d */ /* 0x000fe20000010000 */
[----:B------:R-:W-:-:S04]  /*0b10*/  LOP3.LUT R10, R2, 0x1c, R3, 0xf8, !PT ;  /* 0x0000001c020a7812 */ /* 0x000fc800078ef803 */
[----:B------:R-:W-:-:S03]  /*0b20*/  SHF.R.S32.HI R13, RZ, 0x1f, R10 ;  /* 0x0000001fff0d7819 */ /* 0x000fc6000001140a */
[----:B------:R-:W0:Y:S01]  /*0b30*/  LDC.64 R2, c[0x0][0x240] ;  /* 0x00009000ff027b82 */ /* 0x000e220000000a00 */
[----:B------:R-:W-:Y:S02]  /*0b40*/  SHF.R.S32.HI R21, RZ, 0x1f, R10 ;  /* 0x0000001fff157819 */ /* 0x000fe4000001140a */
[-C--:B------:R-:W-:Y:S01]  /*0b50*/  LEA.HI R13, R13, R10.reuse, RZ, 0x4 ;  /* 0x0000000a0d0d7211 */ /* 0x080fe200078f20ff */
[----:B------:R-:W3:Y:S04]  /*0b60*/  LDS.128 R4, [R4] ;  /* 0x0000000004047984 */ /* 0x000ee80000000c00 */
[----:B------:R-:W-:Y:S01]  /*0b70*/  IMAD.SHL.U32 R13, R13, 0x100, RZ ;  /* 0x000001000d0d7824 */ /* 0x000fe200078e00ff */
[----:B------:R-:W-:Y:S02]  /*0b80*/  LEA.HI R21, R21, R10, RZ, 0x4 ;  /* 0x0000000a15157211 */ /* 0x000fe400078f20ff */
[----:B-1----:R-:W-:-:S02]  /*0b90*/  LOP3.LUT R11, R9, 0x200, RZ, 0xfc, !PT ;  /* 0x00000200090b7812 */ /* 0x002fc400078efcff */
[----:B------:R-:W-:Y:S02]  /*0ba0*/  LOP3.LUT R21, R21, 0xfffffff0, RZ, 0xc0, !PT ;  /* 0xfffffff015157812 */ /* 0x000fe400078ec0ff */
[----:B------:R-:W-:Y:S02]  /*0bb0*/  LOP3.LUT R13, R13, 0xfffff000, RZ, 0xc0, !PT ;  /* 0xfffff0000d0d7812 */ /* 0x000fe400078ec0ff */
[----:B------:R-:W-:Y:S02]  /*0bc0*/  ISETP.GE.AND P0, PT, R10, 0x40, PT ;  /* 0x000000400a00780c */ /* 0x000fe40003f06270 */
[----:B--2---:R-:W-:Y:S02]  /*0bd0*/  LOP3.LUT R8, R0, R33, RZ, 0xfc, !PT ;  /* 0x0000002100087212 */ /* 0x004fe400078efcff */
[----:B------:R-:W-:Y:S02]  /*0be0*/  LOP3.LUT R0, R0, 0x10, R33, 0xfe, !PT ;  /* 0x0000001000007812 */ /* 0x000fe400078efe21 */
[----:B------:R-:W-:-:S02]  /*0bf0*/  SHF.R.U32.HI R11, RZ, 0x1, R11 ;  /* 0x00000001ff0b7819 */ /* 0x000fc4000001160b */
[----:B------:R-:W-:Y:S02]  /*0c00*/  IADD3 R13, R13, R10, -R21 ;  /* 0x0000000a0d0d7210 */ /* 0x000fe40007ffe815 */
[----:B------:R-:W-:Y:S02]  /*0c10*/  ISETP.LT.AND P1, PT, R8, 0x100, !P0 ;  /* 0x000001000800780c */ /* 0x000fe40004721270 */
[----:B------:R-:W-:Y:S02]  /*0c20*/  ISETP.LT.AND P0, PT, R0, 0x100, !P0 ;  /* 0x000001000000780c */ /* 0x000fe40004701270 */
[----:B------:R-:W-:Y:S02]  /*0c30*/  LOP3.LUT R10, R11, 0x1f0, RZ, 0xc0, !PT ;  /* 0x000001f00b0a7812 */ /* 0x000fe400078ec0ff */
[----:B------:R-:W-:-:S03]  /*0c40*/  LEA R11, R8, R13, 0x4 ;  /* 0x0000000d080b7211 */ /* 0x000fc600078e20ff */
[----:B------:R-:W-:Y:S02]  /*0c50*/  VIADD R8, R10, UR4 ;  /* 0x000000040a087c36 */ /* 0x000fe40008000000 */
[----:B0-----:R-:W-:-:S04]  /*0c60*/  IMAD.WIDE R10, R11, 0x4, R2 ;  /* 0x000000040b0a7825 */ /* 0x001fc800078e0202 */
[----:B------:R-:W-:Y:S01]  /*0c70*/  IMAD R8, R9, 0x4, R8 ;  /* 0x0000000409087824 */ /* 0x000fe200078e0208 */
[----:B---3--:R0:W-:Y:S02]  /*0c80*/  @P1 STG.E.128 desc[UR6][R10.64], R4 ;  /* 0x000000040a001986 */ /* 0x0081e4000c101d06 */
[----:B0-----:R-:W-:Y:S05]  /*0c90*/  @!P0 EXIT ;  /* 0x000000000000894d */ /* 0x001fea0003800000 */
[----:B0-----:R-:W0:Y:S01]  /*0ca0*/  LDS.128 R8, [R8+0x800] ;  /* 0x0008000008087984 */ /* 0x001e220000000c00 */
[----:B------:R-:W-:-:S04]  /*0cb0*/  IMAD R13, R0, 0x10, R13 ;  /* 0x00000010000d7824 */ /* 0x000fc800078e020d */
[----:B------:R-:W-:-:S05]  /*0cc0*/  IMAD.WIDE R2, R13, 0x4, R2 ;  /* 0x000000040d027825 */ /* 0x000fca00078e0202 */
[----:B0-----:R-:W-:Y:S01]  /*0cd0*/  STG.E.128 desc[UR6][R2.64], R8 ;  /* 0x0000000802007986 */ /* 0x001fe2000c101d06 */
[----:B------:R-:W-:Y:S05]  /*0ce0*/  EXIT ;  /* 0x000000000000794d */ /* 0x000fea0003800000 */
.L_x_0:
[----:B------:R-:W-:-:S00]  /*0cf0*/  BRA `(.L_x_0) ;  /* 0xfffffffc00fc7947 */ /* 0x000fc0000383ffff */
[----:B------:R-:W-:-:S00]  /*0d00*/  NOP ;  /* 0x0000000000007918 */ /* 0x000fc00000000000 */
[----:B------:R-:W-:-:S00]  /*0d10*/  NOP ;  /* 0x0000000000007918 */ /* 0x000fc00000000000 */
[----:B------:R-:W-:-:S00]  /*0d20*/  NOP ;  /* 0x0000000000007918 */ /* 0x000fc00000000000 */
[----:B------:R-:W-:-:S00]  /*0d30*/  NOP ;  /* 0x0000000000007918 */ /* 0x000fc00000000000 */
[----:B------:R-:W-:-:S00]  /*0d40*/  NOP ;  /* 0x0000000000007918 */ /* 0x000fc00000000000 */
[----:B------:R-:W-:-:S00]  /*0d50*/  NOP ;  /* 0x0000000000007918 */ /* 0x000fc00000000000 */
[----:B------:R-:W-:-:S00]  /*0d60*/  NOP ;  /* 0x0000000000007918 */ /* 0x000fc00000000000 */
[----:B------:R-:W-:-:S00]  /*0d70*/  NOP ;  /* 0x0000000000007918 */ /* 0x000fc00000000000 */
.L_x_1:


//--------------------- .nv.global.init           --------------------------
	.section	.nv.global.init,"aw",@progbits
.nv.global.init:
	.type		_$_str,@object
	.size		_$_str,(_$_str_$_2 - _$_str)
_$_str:
        /*0000*/ 	.byte	0x5f, 0x5f, 0x43, 0x55, 0x44, 0x41, 0x5f, 0x46, 0x54, 0x5a, 0x00
	.type		_$_str_$_2,@object
	.size		_$_str_$_2,(.L_1 - _$_str_$_2)
_$_str_$_2:
        /*000b*/ 	.byte	0x5f, 0x5f, 0x43, 0x55, 0x44, 0x41, 0x5f, 0x50, 0x52, 0x45, 0x43, 0x5f, 0x53, 0x51, 0x52, 0x54
        /*001b*/ 	.byte	0x00
.L_1:


//--------------------- .nv.shared.triton_poi_fused__native_batch_norm_legit_no_training_add_relu_21 --------------------------
	.section	.nv.shared.triton_poi_fused__native_batch_norm_legit_no_training_add_relu_21,"aw",@nobits
	.sectionflags	@""
	.align	16
	.zero		1024


//--------------------- .nv.constant0.triton_poi_fused__native_batch_norm_legit_no_training_add_relu_21 --------------------------
	.section	.nv.constant0.triton_poi_fused__native_batch_norm_legit_no_training_add_relu_21,"a",@progbits
	.sectionflags	@""
	.align	4
.nv.constant0.triton_poi_fused__native_batch_norm_legit_no_training_add_relu_21:
	.zero		592
